//
// Generated by NVIDIA NVVM Compiler
//
// Compiler Build ID: CL-36424714
// Cuda compilation tools, release 13.0, V13.0.88
// Based on NVVM 20.0.0
//

.version 9.0
.target sm_100
.address_size 64

	// .globl	_Z6kernelPi
.extern .func  (.param .b32 func_retval0) vprintf
(
	.param .b64 vprintf_param_0,
	.param .b64 vprintf_param_1
)
;
.global .align 1 .b8 $str[10] = {37, 100, 44, 32, 37, 46, 50, 102, 10};

.visible .entry _Z6kernelPi(
	.param .u64 .ptr .align 1 _Z6kernelPi_param_0
)
{
	.local .align 16 .b8 	__local_depot0[16];
	.reg .b64 	%SP;
	.reg .b64 	%SPL;
	.reg .pred 	%p<2>;
	.reg .b32 	%r<7>;
	.reg .b32 	%f<3>;
	.reg .b64 	%rd<7>;
	.reg .b64 	%fd<2>;

	mov.u64 	%SPL, __local_depot0;
	cvta.local.u64 	%SP, %SPL;
	ld.param.u64 	%rd1, [_Z6kernelPi_param_0];
	cvta.to.global.u64 	%rd2, %rd1;
	atom.global.add.u32 	%r1, [%rd2], 1;
	and.b32  	%r2, %r1, -2147483585;
	setp.ne.s32 	%p1, %r2, 63;
	@%p1 bra 	$L__BB0_2;
	add.u64 	%rd3, %SP, 0;
	add.u64 	%rd4, %SPL, 0;
	add.s32 	%r3, %r1, 1;
	mad.lo.s32 	%r4, %r1, 100, 100;
	cvt.rn.f32.s32 	%f1, %r4;
	mul.f32 	%f2, %f1, 0f39800000;
	cvt.f64.f32 	%fd1, %f2;
	st.local.u32 	[%rd4], %r3;
	st.local.f64 	[%rd4+8], %fd1;
	mov.u64 	%rd5, $str;
	cvta.global.u64 	%rd6, %rd5;
	{ // callseq 0, 0
	.param .b64 param0;
	st.param.b64 	[param0], %rd6;
	.param .b64 param1;
	st.param.b64 	[param1], %rd3;
	.param .b32 retval0;
	call.uni (retval0), 
	vprintf, 
	(
	param0, 
	param1
	);
	ld.param.b32 	%r5, [retval0];
	} // callseq 0
$L__BB0_2:
	ret;

}


// ===== COMPILED SASS (sm_100) =====

	.target	sm_100

	.elftype	@"ET_EXEC"


//--------------------- .note.nv.tkinfo           --------------------------
	.section	.note.nv.tkinfo,"",@"SHT_NOTE"
	.sectionflags	@"SHF_NOTE_NV_TKINFO"
	.tkinfo
        /*0018*/ 	.word	0x00000002
        /*0030*/ 	.string	""
        /*0030*/ 	.string	"ptxas"
        /*0030*/ 	.string	"Cuda compilation tools, release 13.0, V13.0.88"
        /*0030*/ 	.string	"Build cuda_13.0.r13.0/compiler.36424714_0"
        /*0030*/ 	.string	"-arch sm_100 -m 64 "



//--------------------- .note.nv.cuinfo           --------------------------
	.section	.note.nv.cuinfo,"",@"SHT_NOTE"
	.sectionflags	@"SHF_NOTE_NV_CUINFO"
        /*0018*/ 	.short	0x0002
        /*001a*/ 	.short	0x0064
        /*001c*/ 	.short	0x0082
	.zero		2


//--------------------- .nv.info                  --------------------------
	.section	.nv.info,"",@"SHT_CUDA_INFO"
	.align	4


	//----- nvinfo : EIATTR_REGCOUNT
	.align		4
        /*0000*/ 	.byte	0x04, 0x2f
        /*0002*/ 	.short	(.L_2 - .L_1)
	.align		4
.L_1:
        /*0004*/ 	.word	index@(_Z6kernelPi)
        /*0008*/ 	.word	0x00000018


	//----- nvinfo : EIATTR_FRAME_SIZE
	.align		4
.L_2:
        /*000c*/ 	.byte	0x04, 0x11
        /*000e*/ 	.short	(.L_4 - .L_3)
	.align		4
.L_3:
        /*0010*/ 	.word	index@(_Z6kernelPi)
        /*0014*/ 	.word	0x00000010


	//----- nvinfo : EIATTR_MIN_STACK_SIZE
	.align		4
.L_4:
        /*0018*/ 	.byte	0x04, 0x12
        /*001a*/ 	.short	(.L_6 - .L_5)
	.align		4
.L_5:
        /*001c*/ 	.word	index@(_Z6kernelPi)
        /*0020*/ 	.word	0x00000010
.L_6:


//--------------------- .nv.compat                --------------------------
	.section	.nv.compat,"",@"SHT_CUDA_COMPAT_INFO"
	.align	4
        /*0000*/ 	.byte	0x02, 0x09, 0x00, 0x00, 0x02, 0x02, 0x01, 0x00, 0x02, 0x05, 0x05, 0x00, 0x03, 0x07, 0x01, 0x01
        /*0010*/ 	.byte	0x02, 0x03, 0x00, 0x00, 0x02, 0x06, 0x01, 0x00, 0x04, 0x0b, 0x08, 0x00, 0x09, 0x00, 0x00, 0x00
        /*0020*/ 	.byte	0x00, 0x00, 0x00, 0x00


//--------------------- .nv.info._Z6kernelPi      --------------------------
	.section	.nv.info._Z6kernelPi,"",@"SHT_CUDA_INFO"
	.sectionflags	@""
	.align	4


	//----- nvinfo : EIATTR_CUDA_API_VERSION
	.align		4
        /*0000*/ 	.byte	0x04, 0x37
        /*0002*/ 	.short	(.L_8 - .L_7)
.L_7:
        /*0004*/ 	.word	0x00000082


	//----- nvinfo : EIATTR_KPARAM_INFO
	.align		4
.L_8:
        /*0008*/ 	.byte	0x04, 0x17
        /*000a*/ 	.short	(.L_10 - .L_9)
.L_9:
        /*000c*/ 	.word	0x00000000
        /*0010*/ 	.short	0x0000
        /*0012*/ 	.short	0x0000
        /*0014*/ 	.byte	0x00, 0xf5, 0x21, 0x00


	//----- nvinfo : EIATTR_SPARSE_MMA_MASK
	.align		4
.L_10:
        /*0018*/ 	.byte	0x03, 0x50
        /*001a*/ 	.short	0x0000


	//----- nvinfo : EIATTR_MAXREG_COUNT
	.align		4
        /*001c*/ 	.byte	0x03, 0x1b
        /*001e*/ 	.short	0x00ff


	//----- nvinfo : EIATTR_EXTERNS
	.align		4
        /*0020*/ 	.byte	0x04, 0x0f
        /*0022*/ 	.short	(.L_12 - .L_11)


	//   ....[0]....
	.align		4
.L_11:
        /*0024*/ 	.word	index@(vprintf)


	//----- nvinfo : EIATTR_MERCURY_ISA_VERSION
	.align		4
.L_12:
        /*0028*/ 	.byte	0x03, 0x5f
        /*002a*/ 	.short	0x0101


	//----- nvinfo : EIATTR_INT_WARP_WIDE_INSTR_OFFSETS
	.align		4
        /*002c*/ 	.byte	0x04, 0x31
        /*002e*/ 	.short	(.L_14 - .L_13)


	//   ....[0]....
.L_13:
        /*0030*/ 	.word	0x00000020


	//   ....[1]....
        /*0034*/ 	.word	0x00000110


	//----- nvinfo : EIATTR_VRC_CTA_INIT_COUNT
	.align		4
.L_14:
        /*0038*/ 	.byte	0x02, 0x4a
	.zero		1
	.zero		1


	//----- nvinfo : EIATTR_SYSCALL_OFFSETS
	.align		4
        /*003c*/ 	.byte	0x04, 0x46
        /*003e*/ 	.short	(.L_16 - .L_15)


	//   ....[0]....
.L_15:
        /*0040*/ 	.word	0x00000240


	//----- nvinfo : EIATTR_EXIT_INSTR_OFFSETS
	.align		4
.L_16:
        /*0044*/ 	.byte	0x04, 0x1c
        /*0046*/ 	.short	(.L_18 - .L_17)


	//   ....[0]....
.L_17:
        /*0048*/ 	.word	0x00000150


	//   ....[1]....
        /*004c*/ 	.word	0x00000250


	//----- nvinfo : EIATTR_CRS_STACK_SIZE
	.align		4
.L_18:
        /*0050*/ 	.byte	0x04, 0x1e
        /*0052*/ 	.short	(.L_20 - .L_19)
.L_19:
        /*0054*/ 	.word	0x00000000


	//----- nvinfo : EIATTR_CBANK_PARAM_SIZE
	.align		4
.L_20:
        /*0058*/ 	.byte	0x03, 0x19
        /*005a*/ 	.short	0x0008


	//----- nvinfo : EIATTR_PARAM_CBANK
	.align		4
        /*005c*/ 	.byte	0x04, 0x0a
        /*005e*/ 	.short	(.L_22 - .L_21)
	.align		4
.L_21:
        /*0060*/ 	.word	index@(.nv.constant0._Z6kernelPi)
        /*0064*/ 	.short	0x0380
        /*0066*/ 	.short	0x0008


	//----- nvinfo : EIATTR_SW_WAR
	.align		4
.L_22:
        /*0068*/ 	.byte	0x04, 0x36
        /*006a*/ 	.short	(.L_24 - .L_23)
.L_23:
        /*006c*/ 	.word	0x00000008
.L_24:


//--------------------- .nv.callgraph             --------------------------
	.section	.nv.callgraph,"",@"SHT_CUDA_CALLGRAPH"
	.align	4
	.sectionentsize	8
	.align		4
        /*0000*/ 	.word	0x00000000
	.align		4
        /*0004*/ 	.word	0xffffffff
	.align		4
        /*0008*/ 	.word	index@(_Z6kernelPi)
	.align		4
        /*000c*/ 	.word	index@(vprintf)
	.align		4
        /*0010*/ 	.word	0x00000000
	.align		4
        /*0014*/ 	.word	0xfffffffe
	.align		4
        /*0018*/ 	.word	0x00000000
	.align		4
        /*001c*/ 	.word	0xfffffffd
	.align		4
        /*0020*/ 	.word	0x00000000
	.align		4
        /*0024*/ 	.word	0xfffffffc


//--------------------- .nv.constant4             --------------------------
	.section	.nv.constant4,"a",@progbits
	.align	8
	.align		8
.nv.constant4:
        /*0000*/ 	.dword	vprintf
	.align		8
        /*0008*/ 	.dword	$str


//--------------------- .text._Z6kernelPi         --------------------------
	.section	.text._Z6kernelPi,"ax",@progbits
	.align	128
        .global         _Z6kernelPi
        .type           _Z6kernelPi,@function
        .size           _Z6kernelPi,(.L_x_2 - _Z6kernelPi)
        .other          _Z6kernelPi,@"STO_CUDA_ENTRY STV_DEFAULT"
_Z6kernelPi:
.text._Z6kernelPi:
[----:B------:R-:W0:Y:S01]  /*0000*/  LDC R1, c[0x0][0x37c] ;  /* 0x0000df00ff017b82 */ /* 0x000e220000000800 */
[----:B------:R-:W1:Y:S01]  /*0010*/  S2R R7, SR_LANEID ;  /* 0x0000000000077919 */ /* 0x000e620000000000 */
[----:B------:R-:W-:-:S06]  /*0020*/  VOTEU.ANY UR6, UPT, PT ;  /* 0x0000000000067886 */ /* 0x000fcc00038e0100 */
[----:B------:R-:W2:Y:S01]  /*0030*/  LDC.64 R2, c[0x0][0x380] ;  /* 0x0000e000ff027b82 */ /* 0x000ea20000000a00 */
[----:B------:R-:W1:Y:S01]  /*0040*/  FLO.U32 R8, UR6 ;  /* 0x0000000600087d00 */ /* 0x000e6200080e0000 */
[----:B------:R-:W2:Y:S01]  /*0050*/  LDCU.64 UR4, c[0x0][0x358] ;  /* 0x00006b00ff0477ac */ /* 0x000ea20008000a00 */
[----:B0-----:R-:W-:-:S06]  /*0060*/  VIADD R1, R1, 0xfffffff0 ;  /* 0xfffffff001017836 */ /* 0x001fcc0000000000 */
[----:B------:R-:W2:Y:S01]  /*0070*/  POPC R5, UR6 ;  /* 0x0000000600057d09 */ /* 0x000ea20008000000 */
[----:B-1----:R-:W-:-:S13]  /*0080*/  ISETP.EQ.U32.AND P0, PT, R8, R7, PT ;  /* 0x000000070800720c */ /* 0x002fda0003f02070 */
[----:B--2---:R-:W2:Y:S01]  /*0090*/  @P0 ATOMG.E.ADD.STRONG.GPU PT, R3, desc[UR4][R2.64], R5 ;  /* 0x80000005020309a8 */ /* 0x004ea200081ef104 */
[----:B------:R-:W0:Y:S01]  /*00a0*/  LDCU UR4, c[0x0][0x2f8] ;  /* 0x00005f00ff0477ac */ /* 0x000e220008000800 */
[----:B------:R-:W1:Y:S01]  /*00b0*/  S2R R4, SR_LTMASK ;  /* 0x0000000000047919 */ /* 0x000e620000003900 */
[----:B------:R-:W3:Y:S01]  /*00c0*/  LDCU UR5, c[0x0][0x2fc] ;  /* 0x00005f80ff0577ac */ /* 0x000ee20008000800 */
[----:B0-----:R-:W-:-:S05]  /*00d0*/  IADD3 R6, P1, PT, R1, UR4, RZ ;  /* 0x0000000401067c10 */ /* 0x001fca000ff3e0ff */
[----:B---3--:R-:W-:Y:S01]  /*00e0*/  IMAD.X R7, RZ, RZ, UR5, P1 ;  /* 0x00000005ff077e24 */ /* 0x008fe200088e06ff */
[----:B-1----:R-:W-:-:S06]  /*00f0*/  LOP3.LUT R9, R4, UR6, RZ, 0xc0, !PT ;  /* 0x0000000604097c12 */ /* 0x002fcc000f8ec0ff */
[----:B------:R-:W0:Y:S01]  /*0100*/  POPC R9, R9 ;  /* 0x0000000900097309 */ /* 0x000e220000000000 */
[----:B--2---:R-:W0:Y:S02]  /*0110*/  SHFL.IDX PT, R0, R3, R8, 0x1f ;  /* 0x00001f0803007589 */ /* 0x004e2400000e0000 */
[----:B0-----:R-:W-:-:S05]  /*0120*/  IMAD.IADD R0, R0, 0x1, R9 ;  /* 0x0000000100007824 */ /* 0x001fca00078e0209 */
[----:B------:R-:W-:-:S04]  /*0130*/  LOP3.LUT R4, R0, 0x8000003f, RZ, 0xc0, !PT ;  /* 0x8000003f00047812 */ /* 0x000fc800078ec0ff */
[----:B------:R-:W-:-:S13]  /*0140*/  ISETP.NE.AND P0, PT, R4, 0x3f, PT ;  /* 0x0000003f0400780c */ /* 0x000fda0003f05270 */
[----:B------:R-:W-:Y:S05]  /*0150*/  @P0 EXIT ;  /* 0x000000000000094d */ /* 0x000fea0003800000 */
[----:B------:R-:W-:Y:S01]  /*0160*/  HFMA2 R3, -RZ, RZ, 0, 5.9604644775390625e-06 ;  /* 0x00000064ff037431 */ /* 0x000fe200000001ff */
[----:B------:R-:W-:Y:S01]  /*0170*/  MOV R8, 0x0 ;  /* 0x0000000000087802 */ /* 0x000fe20000000f00 */
[----:B------:R-:W0:Y:S05]  /*0180*/  LDCU.64 UR4, c[0x4][0x8] ;  /* 0x01000100ff0477ac */ /* 0x000e2a0008000a00 */
[----:B------:R-:W1:Y:S01]  /*0190*/  LDC.64 R8, c[0x4][R8] ;  /* 0x0100000008087b82 */ /* 0x000e620000000a00 */
[C---:B------:R-:W-:Y:S02]  /*01a0*/  IMAD R2, R0.reuse, R3, 0x64 ;  /* 0x0000006400027424 */ /* 0x040fe400078e0203 */
[----:B------:R-:W-:-:S03]  /*01b0*/  VIADD R0, R0, 0x1 ;  /* 0x0000000100007836 */ /* 0x000fc60000000000 */
[----:B------:R-:W-:Y:S02]  /*01c0*/  I2FP.F32.S32 R2, R2 ;  /* 0x0000000200027245 */ /* 0x000fe40000201400 */
[----:B------:R2:W-:Y:S03]  /*01d0*/  STL [R1], R0 ;  /* 0x0000000001007387 */ /* 0x0005e60000100800 */
[----:B------:R-:W-:Y:S01]  /*01e0*/  FMUL R2, R2, 0.000244140625 ;  /* 0x3980000002027820 */ /* 0x000fe20000400000 */
[----:B0-----:R-:W-:Y:S01]  /*01f0*/  IMAD.U32 R4, RZ, RZ, UR4 ;  /* 0x00000004ff047e24 */ /* 0x001fe2000f8e00ff */
[----:B------:R-:W-:-:S04]  /*0200*/  MOV R5, UR5 ;  /* 0x0000000500057c02 */ /* 0x000fc80008000f00 */
[----:B------:R-:W0:Y:S02]  /*0210*/  F2F.F64.F32 R2, R2 ;  /* 0x0000000200027310 */ /* 0x000e240000201800 */
[----:B0-----:R2:W-:Y:S02]  /*0220*/  STL.64 [R1+0x8], R2 ;  /* 0x0000080201007387 */ /* 0x0015e40000100a00 */
[----:B------:R-:W-:-:S07]  /*0230*/  LEPC R20, `(.L_x_0) ;  /* 0x000000001014794e */ /* 0x000fce0000000000 */
[----:B-12---:R-:W-:Y:S05]  /*0240*/  CALL.ABS.NOINC R8 ;  /* 0x0000000008007343 */ /* 0x006fea0003c00000 */
.L_x_0:
[----:B------:R-:W-:Y:S05]  /*0250*/  EXIT ;  /* 0x000000000000794d */ /* 0x000fea0003800000 */
.L_x_1:
[----:B------:R-:W-:-:S00]  /*0260*/  BRA `(.L_x_1) ;  /* 0xfffffffc00fc7947 */ /* 0x000fc0000383ffff */
[----:B------:R-:W-:-:S00]  /*0270*/  NOP ;  /* 0x0000000000007918 */ /* 0x000fc00000000000 */
        /* <DEDUP_REMOVED lines=8> */
.L_x_2:


//--------------------- .nv.global.init           --------------------------
	.section	.nv.global.init,"aw",@progbits
.nv.global.init:
	.type		$str,@object
	.size		$str,(.L_0 - $str)
$str:
        /*0000*/ 	.byte	0x25, 0x64, 0x2c, 0x20, 0x25, 0x2e, 0x32, 0x66, 0x0a, 0x00
.L_0:


//--------------------- .nv.shared.reserved.0     --------------------------
	.section	.nv.shared.reserved.0,"aw",@nobits
	.weak		__nv_reservedSMEM_offset_0_alias
	.size		__nv_reservedSMEM_offset_0_alias, 0, 64
	.other		__nv_reservedSMEM_offset_0_alias,@"STO_CUDA_RESERVED_SHARED STV_DEFAULT"
__nv_reservedSMEM_offset_0_alias:
	.zero		0
	.zero		64


//--------------------- .nv.constant0._Z6kernelPi --------------------------
	.section	.nv.constant0._Z6kernelPi,"a",@progbits
	.sectionflags	@""
	.align	4
.nv.constant0._Z6kernelPi:
	.zero		904


//--------------------- SYMBOLS --------------------------

	.type		.nv.reservedSmem.offset0,@object
	.size		.nv.reservedSmem.offset0,0x4
	.type		vprintf,@function
